//
// Generated by NVIDIA NVVM Compiler
//
// Compiler Build ID: CL-36424714
// Cuda compilation tools, release 13.0, V13.0.88
// Based on NVVM 20.0.0
//

.version 9.0
.target sm_100
.address_size 64

	// .globl	_Z6kernelPdS_i

.visible .entry _Z6kernelPdS_i(
	.param .u64 .ptr .align 1 _Z6kernelPdS_i_param_0,
	.param .u64 .ptr .align 1 _Z6kernelPdS_i_param_1,
	.param .u32 _Z6kernelPdS_i_param_2
)
{
	.reg .pred 	%p<4>;
	.reg .b32 	%r<11>;
	.reg .b64 	%rd<8>;
	.reg .b64 	%fd<4>;

	ld.param.u64 	%rd3, [_Z6kernelPdS_i_param_0];
	ld.param.u64 	%rd4, [_Z6kernelPdS_i_param_1];
	ld.param.u32 	%r6, [_Z6kernelPdS_i_param_2];
	mov.u32 	%r7, %ctaid.x;
	mov.u32 	%r1, %ntid.x;
	mov.u32 	%r8, %tid.x;
	mad.lo.s32 	%r10, %r7, %r1, %r8;
	setp.ge.s32 	%p1, %r10, %r6;
	@%p1 bra 	$L__BB0_3;
	mov.u32 	%r9, %nctaid.x;
	mul.lo.s32 	%r3, %r1, %r9;
	cvta.to.global.u64 	%rd1, %rd3;
	cvta.to.global.u64 	%rd2, %rd4;
$L__BB0_2:
	mul.wide.s32 	%rd5, %r10, 8;
	add.s64 	%rd6, %rd2, %rd5;
	add.s64 	%rd7, %rd1, %rd5;
	ld.global.f64 	%fd1, [%rd7];
	ld.global.f64 	%fd2, [%rd6];
	setp.lt.f64 	%p2, %fd1, %fd2;
	selp.f64 	%fd3, %fd1, %fd2, %p2;
	st.global.f64 	[%rd7], %fd3;
	add.s32 	%r10, %r10, %r3;
	setp.lt.s32 	%p3, %r10, %r6;
	@%p3 bra 	$L__BB0_2;
$L__BB0_3:
	ret;

}


// ===== COMPILED SASS (sm_100) =====

	.target	sm_100

	.elftype	@"ET_EXEC"


//--------------------- .note.nv.tkinfo           --------------------------
	.section	.note.nv.tkinfo,"",@"SHT_NOTE"
	.sectionflags	@"SHF_NOTE_NV_TKINFO"
	.tkinfo
        /*0018*/ 	.word	0x00000002
        /*0030*/ 	.string	""
        /*0030*/ 	.string	"ptxas"
        /*0030*/ 	.string	"Cuda compilation tools, release 13.0, V13.0.88"
        /*0030*/ 	.string	"Build cuda_13.0.r13.0/compiler.36424714_0"
        /*0030*/ 	.string	"-arch sm_100 -m 64 "



//--------------------- .note.nv.cuinfo           --------------------------
	.section	.note.nv.cuinfo,"",@"SHT_NOTE"
	.sectionflags	@"SHF_NOTE_NV_CUINFO"
        /*0018*/ 	.short	0x0002
        /*001a*/ 	.short	0x0064
        /*001c*/ 	.short	0x0082
	.zero		2


//--------------------- .nv.info                  --------------------------
	.section	.nv.info,"",@"SHT_CUDA_INFO"
	.align	4


	//----- nvinfo : EIATTR_REGCOUNT
	.align		4
        /*0000*/ 	.byte	0x04, 0x2f
        /*0002*/ 	.short	(.L_1 - .L_0)
	.align		4
.L_0:
        /*0004*/ 	.word	index@(_Z6kernelPdS_i)
        /*0008*/ 	.word	0x00000010


	//----- nvinfo : EIATTR_FRAME_SIZE
	.align		4
.L_1:
        /*000c*/ 	.byte	0x04, 0x11
        /*000e*/ 	.short	(.L_3 - .L_2)
	.align		4
.L_2:
        /*0010*/ 	.word	index@(_Z6kernelPdS_i)
        /*0014*/ 	.word	0x00000000


	//----- nvinfo : EIATTR_MIN_STACK_SIZE
	.align		4
.L_3:
        /*0018*/ 	.byte	0x04, 0x12
        /*001a*/ 	.short	(.L_5 - .L_4)
	.align		4
.L_4:
        /*001c*/ 	.word	index@(_Z6kernelPdS_i)
        /*0020*/ 	.word	0x00000000
.L_5:


//--------------------- .nv.compat                --------------------------
	.section	.nv.compat,"",@"SHT_CUDA_COMPAT_INFO"
	.align	4
        /*0000*/ 	.byte	0x02, 0x09, 0x00, 0x00, 0x02, 0x02, 0x01, 0x00, 0x02, 0x05, 0x05, 0x00, 0x03, 0x07, 0x01, 0x01
        /*0010*/ 	.byte	0x02, 0x03, 0x00, 0x00, 0x02, 0x06, 0x01, 0x00, 0x04, 0x0b, 0x08, 0x00, 0x01, 0x00, 0x00, 0x00
        /*0020*/ 	.byte	0x00, 0x00, 0x00, 0x00


//--------------------- .nv.info._Z6kernelPdS_i   --------------------------
	.section	.nv.info._Z6kernelPdS_i,"",@"SHT_CUDA_INFO"
	.sectionflags	@""
	.align	4


	//----- nvinfo : EIATTR_CUDA_API_VERSION
	.align		4
        /*0000*/ 	.byte	0x04, 0x37
        /*0002*/ 	.short	(.L_7 - .L_6)
.L_6:
        /*0004*/ 	.word	0x00000082


	//----- nvinfo : EIATTR_KPARAM_INFO
	.align		4
.L_7:
        /*0008*/ 	.byte	0x04, 0x17
        /*000a*/ 	.short	(.L_9 - .L_8)
.L_8:
        /*000c*/ 	.word	0x00000000
        /*0010*/ 	.short	0x0002
        /*0012*/ 	.short	0x0010
        /*0014*/ 	.byte	0x00, 0xf0, 0x11, 0x00


	//----- nvinfo : EIATTR_KPARAM_INFO
	.align		4
.L_9:
        /*0018*/ 	.byte	0x04, 0x17
        /*001a*/ 	.short	(.L_11 - .L_10)
.L_10:
        /*001c*/ 	.word	0x00000000
        /*0020*/ 	.short	0x0001
        /*0022*/ 	.short	0x0008
        /*0024*/ 	.byte	0x00, 0xf5, 0x21, 0x00


	//----- nvinfo : EIATTR_KPARAM_INFO
	.align		4
.L_11:
        /*0028*/ 	.byte	0x04, 0x17
        /*002a*/ 	.short	(.L_13 - .L_12)
.L_12:
        /*002c*/ 	.word	0x00000000
        /*0030*/ 	.short	0x0000
        /*0032*/ 	.short	0x0000
        /*0034*/ 	.byte	0x00, 0xf5, 0x21, 0x00


	//----- nvinfo : EIATTR_SPARSE_MMA_MASK
	.align		4
.L_13:
        /*0038*/ 	.byte	0x03, 0x50
        /*003a*/ 	.short	0x0000


	//----- nvinfo : EIATTR_MAXREG_COUNT
	.align		4
        /*003c*/ 	.byte	0x03, 0x1b
        /*003e*/ 	.short	0x00ff


	//----- nvinfo : EIATTR_MERCURY_ISA_VERSION
	.align		4
        /*0040*/ 	.byte	0x03, 0x5f
        /*0042*/ 	.short	0x0101


	//----- nvinfo : EIATTR_VRC_CTA_INIT_COUNT
	.align		4
        /*0044*/ 	.byte	0x02, 0x4a
	.zero		1
	.zero		1


	//----- nvinfo : EIATTR_EXIT_INSTR_OFFSETS
	.align		4
        /*0048*/ 	.byte	0x04, 0x1c
        /*004a*/ 	.short	(.L_15 - .L_14)


	//   ....[0]....
.L_14:
        /*004c*/ 	.word	0x00000070


	//   ....[1]....
        /*0050*/ 	.word	0x00000180


	//----- nvinfo : EIATTR_CRS_STACK_SIZE
	.align		4
.L_15:
        /*0054*/ 	.byte	0x04, 0x1e
        /*0056*/ 	.short	(.L_17 - .L_16)
.L_16:
        /*0058*/ 	.word	0x00000000


	//----- nvinfo : EIATTR_CBANK_PARAM_SIZE
	.align		4
.L_17:
        /*005c*/ 	.byte	0x03, 0x19
        /*005e*/ 	.short	0x0014


	//----- nvinfo : EIATTR_PARAM_CBANK
	.align		4
        /*0060*/ 	.byte	0x04, 0x0a
        /*0062*/ 	.short	(.L_19 - .L_18)
	.align		4
.L_18:
        /*0064*/ 	.word	index@(.nv.constant0._Z6kernelPdS_i)
        /*0068*/ 	.short	0x0380
        /*006a*/ 	.short	0x0014


	//----- nvinfo : EIATTR_SW_WAR
	.align		4
.L_19:
        /*006c*/ 	.byte	0x04, 0x36
        /*006e*/ 	.short	(.L_21 - .L_20)
.L_20:
        /*0070*/ 	.word	0x00000008
.L_21:


//--------------------- .nv.callgraph             --------------------------
	.section	.nv.callgraph,"",@"SHT_CUDA_CALLGRAPH"
	.align	4
	.sectionentsize	8
	.align		4
        /*0000*/ 	.word	0x00000000
	.align		4
        /*0004*/ 	.word	0xffffffff
	.align		4
        /*0008*/ 	.word	0x00000000
	.align		4
        /*000c*/ 	.word	0xfffffffe
	.align		4
        /*0010*/ 	.word	0x00000000
	.align		4
        /*0014*/ 	.word	0xfffffffd
	.align		4
        /*0018*/ 	.word	0x00000000
	.align		4
        /*001c*/ 	.word	0xfffffffc


//--------------------- .text._Z6kernelPdS_i      --------------------------
	.section	.text._Z6kernelPdS_i,"ax",@progbits
	.align	128
        .global         _Z6kernelPdS_i
        .type           _Z6kernelPdS_i,@function
        .size           _Z6kernelPdS_i,(.L_x_2 - _Z6kernelPdS_i)
        .other          _Z6kernelPdS_i,@"STO_CUDA_ENTRY STV_DEFAULT"
_Z6kernelPdS_i:
.text._Z6kernelPdS_i:
[----:B------:R-:W-:Y:S01]  /*0000*/  LDC R1, c[0x0][0x37c] ;  /* 0x0000df00ff017b82 */ /* 0x000fe20000000800 */
[----:B------:R-:W0:Y:S07]  /*0010*/  S2R R0, SR_TID.X ;  /* 0x0000000000007919 */ /* 0x000e2e0000002100 */
[----:B------:R-:W0:Y:S01]  /*0020*/  S2UR UR4, SR_CTAID.X ;  /* 0x00000000000479c3 */ /* 0x000e220000002500 */
[----:B------:R-:W1:Y:S07]  /*0030*/  LDCU UR5, c[0x0][0x390] ;  /* 0x00007200ff0577ac */ /* 0x000e6e0008000800 */
[----:B------:R-:W0:Y:S02]  /*0040*/  LDC R13, c[0x0][0x360] ;  /* 0x0000d800ff0d7b82 */ /* 0x000e240000000800 */
[----:B0-----:R-:W-:-:S05]  /*0050*/  IMAD R0, R13, UR4, R0 ;  /* 0x000000040d007c24 */ /* 0x001fca000f8e0200 */
[----:B-1----:R-:W-:-:S13]  /*0060*/  ISETP.GE.AND P0, PT, R0, UR5, PT ;  /* 0x0000000500007c0c */ /* 0x002fda000bf06270 */
[----:B------:R-:W-:Y:S05]  /*0070*/  @P0 EXIT ;  /* 0x000000000000094d */ /* 0x000fea0003800000 */
[----:B------:R-:W0:Y:S01]  /*0080*/  LDC.64 R10, c[0x0][0x380] ;  /* 0x0000e000ff0a7b82 */ /* 0x000e220000000a00 */
[----:B------:R-:W1:Y:S01]  /*0090*/  LDCU UR4, c[0x0][0x370] ;  /* 0x00006e00ff0477ac */ /* 0x000e620008000800 */
[----:B------:R-:W2:Y:S06]  /*00a0*/  LDCU.64 UR6, c[0x0][0x358] ;  /* 0x00006b00ff0677ac */ /* 0x000eac0008000a00 */
[----:B------:R-:W3:Y:S01]  /*00b0*/  LDC.64 R8, c[0x0][0x388] ;  /* 0x0000e200ff087b82 */ /* 0x000ee20000000a00 */
[----:B-1----:R-:W-:-:S07]  /*00c0*/  IMAD R13, R13, UR4, RZ ;  /* 0x000000040d0d7c24 */ /* 0x002fce000f8e02ff */
.L_x_0:
[----:B---3--:R-:W-:-:S04]  /*00d0*/  IMAD.WIDE R2, R0, 0x8, R8 ;  /* 0x0000000800027825 */ /* 0x008fc800078e0208 */
[----:B01----:R-:W-:Y:S02]  /*00e0*/  IMAD.WIDE R4, R0, 0x8, R10 ;  /* 0x0000000800047825 */ /* 0x003fe400078e020a */
[----:B--2---:R-:W2:Y:S04]  /*00f0*/  LDG.E.64 R2, desc[UR6][R2.64] ;  /* 0x0000000602027981 */ /* 0x004ea8000c1e1b00 */
[----:B------:R-:W2:Y:S01]  /*0100*/  LDG.E.64 R6, desc[UR6][R4.64] ;  /* 0x0000000604067981 */ /* 0x000ea2000c1e1b00 */
[----:B------:R-:W-:Y:S01]  /*0110*/  IADD3 R0, PT, PT, R13, R0, RZ ;  /* 0x000000000d007210 */ /* 0x000fe20007ffe0ff */
[----:B--2---:R-:W-:-:S06]  /*0120*/  DSETP.GEU.AND P0, PT, R6, R2, PT ;  /* 0x000000020600722a */ /* 0x004fcc0003f0e000 */
[----:B------:R-:W-:Y:S02]  /*0130*/  FSEL R6, R6, R2, !P0 ;  /* 0x0000000206067208 */ /* 0x000fe40004000000 */
[----:B------:R-:W-:Y:S02]  /*0140*/  FSEL R7, R7, R3, !P0 ;  /* 0x0000000307077208 */ /* 0x000fe40004000000 */
[----:B------:R-:W-:-:S03]  /*0150*/  ISETP.GE.AND P0, PT, R0, UR5, PT ;  /* 0x0000000500007c0c */ /* 0x000fc6000bf06270 */
[----:B------:R1:W-:Y:S10]  /*0160*/  STG.E.64 desc[UR6][R4.64], R6 ;  /* 0x0000000604007986 */ /* 0x0003f4000c101b06 */
[----:B------:R-:W-:Y:S05]  /*0170*/  @!P0 BRA `(.L_x_0) ;  /* 0xfffffffc00d48947 */ /* 0x000fea000383ffff */
[----:B------:R-:W-:Y:S05]  /*0180*/  EXIT ;  /* 0x000000000000794d */ /* 0x000fea0003800000 */
.L_x_1:
[----:B------:R-:W-:-:S00]  /*0190*/  BRA `(.L_x_1) ;  /* 0xfffffffc00fc7947 */ /* 0x000fc0000383ffff */
[----:B------:R-:W-:-:S00]  /*01a0*/  NOP ;  /* 0x0000000000007918 */ /* 0x000fc00000000000 */
        /* <DEDUP_REMOVED lines=13> */
.L_x_2:


//--------------------- .nv.shared.reserved.0     --------------------------
	.section	.nv.shared.reserved.0,"aw",@nobits
	.weak		__nv_reservedSMEM_offset_0_alias
	.size		__nv_reservedSMEM_offset_0_alias, 0, 64
	.other		__nv_reservedSMEM_offset_0_alias,@"STO_CUDA_RESERVED_SHARED STV_DEFAULT"
__nv_reservedSMEM_offset_0_alias:
	.zero		0
	.zero		64


//--------------------- .nv.constant0._Z6kernelPdS_i --------------------------
	.section	.nv.constant0._Z6kernelPdS_i,"a",@progbits
	.sectionflags	@""
	.align	4
.nv.constant0._Z6kernelPdS_i:
	.zero		916


//--------------------- SYMBOLS --------------------------

	.type		.nv.reservedSmem.offset0,@object
	.size		.nv.reservedSmem.offset0,0x4
